//
// Generated by NVIDIA NVVM Compiler
//
// Compiler Build ID: CL-36424714
// Cuda compilation tools, release 13.0, V13.0.88
// Based on NVVM 20.0.0
//

.version 9.0
.target sm_100
.address_size 64

	// .globl	_Z11matrix_multPfjjS_jjS_
// _ZZ11matrix_multPfjjS_jjS_E2S1 has been demoted
// _ZZ11matrix_multPfjjS_jjS_E2S2 has been demoted

.visible .entry _Z11matrix_multPfjjS_jjS_(
	.param .u64 .ptr .align 1 _Z11matrix_multPfjjS_jjS__param_0,
	.param .u32 _Z11matrix_multPfjjS_jjS__param_1,
	.param .u32 _Z11matrix_multPfjjS_jjS__param_2,
	.param .u64 .ptr .align 1 _Z11matrix_multPfjjS_jjS__param_3,
	.param .u32 _Z11matrix_multPfjjS_jjS__param_4,
	.param .u32 _Z11matrix_multPfjjS_jjS__param_5,
	.param .u64 .ptr .align 1 _Z11matrix_multPfjjS_jjS__param_6
)
{
	.reg .pred 	%p<11>;
	.reg .b32 	%r<42>;
	.reg .b32 	%f<108>;
	.reg .b64 	%rd<13>;
	// demoted variable
	.shared .align 4 .b8 _ZZ11matrix_multPfjjS_jjS_E2S1[4096];
	// demoted variable
	.shared .align 4 .b8 _ZZ11matrix_multPfjjS_jjS_E2S2[4096];
	ld.param.u64 	%rd4, [_Z11matrix_multPfjjS_jjS__param_0];
	ld.param.u32 	%r23, [_Z11matrix_multPfjjS_jjS__param_1];
	ld.param.u64 	%rd5, [_Z11matrix_multPfjjS_jjS__param_3];
	ld.param.u32 	%r24, [_Z11matrix_multPfjjS_jjS__param_4];
	ld.param.u32 	%r25, [_Z11matrix_multPfjjS_jjS__param_5];
	ld.param.u64 	%rd3, [_Z11matrix_multPfjjS_jjS__param_6];
	cvta.to.global.u64 	%rd1, %rd5;
	cvta.to.global.u64 	%rd2, %rd4;
	mov.u32 	%r37, %tid.x;
	mov.u32 	%r39, %tid.y;
	mov.u32 	%r26, %ctaid.x;
	mov.u32 	%r27, %ntid.x;
	mad.lo.s32 	%r3, %r26, %r27, %r37;
	mov.u32 	%r28, %ctaid.y;
	mov.u32 	%r29, %ntid.y;
	mad.lo.s32 	%r4, %r28, %r29, %r39;
	add.s32 	%r30, %r24, -1;
	shr.u32 	%r31, %r30, 5;
	shl.b32 	%r32, %r39, 7;
	mov.u32 	%r33, _ZZ11matrix_multPfjjS_jjS_E2S1;
	add.s32 	%r5, %r33, %r32;
	shl.b32 	%r34, %r37, 2;
	add.s32 	%r6, %r5, %r34;
	mov.u32 	%r35, _ZZ11matrix_multPfjjS_jjS_E2S2;
	add.s32 	%r8, %r35, %r34;
	add.s32 	%r7, %r8, %r32;
	neg.s32 	%r41, %r31;
	mad.lo.s32 	%r40, %r24, %r3, %r39;
	mad.lo.s32 	%r38, %r37, %r23, %r4;
	shl.b32 	%r12, %r23, 5;
	mov.f32 	%f105, 0f00000000;
$L__BB0_1:
	setp.ge.u32 	%p1, %r4, %r23;
	setp.ge.u32 	%p2, %r37, %r24;
	mov.f32 	%f106, 0f00000000;
	or.pred  	%p3, %p1, %p2;
	@%p3 bra 	$L__BB0_3;
	mul.wide.u32 	%rd6, %r38, 4;
	add.s64 	%rd7, %rd2, %rd6;
	ld.global.f32 	%f106, [%rd7];
$L__BB0_3:
	setp.ge.u32 	%p4, %r3, %r25;
	st.shared.f32 	[%r6], %f106;
	bar.sync 	0;
	setp.ge.u32 	%p5, %r39, %r24;
	mov.f32 	%f107, 0f00000000;
	or.pred  	%p6, %p4, %p5;
	@%p6 bra 	$L__BB0_5;
	mul.wide.u32 	%rd8, %r40, 4;
	add.s64 	%rd9, %rd1, %rd8;
	ld.global.f32 	%f107, [%rd9];
$L__BB0_5:
	st.shared.f32 	[%r7], %f107;
	bar.sync 	0;
	ld.shared.f32 	%f10, [%r5];
	ld.shared.f32 	%f11, [%r8];
	fma.rn.f32 	%f12, %f10, %f11, %f105;
	ld.shared.f32 	%f13, [%r5+4];
	ld.shared.f32 	%f14, [%r8+128];
	fma.rn.f32 	%f15, %f13, %f14, %f12;
	ld.shared.f32 	%f16, [%r5+8];
	ld.shared.f32 	%f17, [%r8+256];
	fma.rn.f32 	%f18, %f16, %f17, %f15;
	ld.shared.f32 	%f19, [%r5+12];
	ld.shared.f32 	%f20, [%r8+384];
	fma.rn.f32 	%f21, %f19, %f20, %f18;
	ld.shared.f32 	%f22, [%r5+16];
	ld.shared.f32 	%f23, [%r8+512];
	fma.rn.f32 	%f24, %f22, %f23, %f21;
	ld.shared.f32 	%f25, [%r5+20];
	ld.shared.f32 	%f26, [%r8+640];
	fma.rn.f32 	%f27, %f25, %f26, %f24;
	ld.shared.f32 	%f28, [%r5+24];
	ld.shared.f32 	%f29, [%r8+768];
	fma.rn.f32 	%f30, %f28, %f29, %f27;
	ld.shared.f32 	%f31, [%r5+28];
	ld.shared.f32 	%f32, [%r8+896];
	fma.rn.f32 	%f33, %f31, %f32, %f30;
	ld.shared.f32 	%f34, [%r5+32];
	ld.shared.f32 	%f35, [%r8+1024];
	fma.rn.f32 	%f36, %f34, %f35, %f33;
	ld.shared.f32 	%f37, [%r5+36];
	ld.shared.f32 	%f38, [%r8+1152];
	fma.rn.f32 	%f39, %f37, %f38, %f36;
	ld.shared.f32 	%f40, [%r5+40];
	ld.shared.f32 	%f41, [%r8+1280];
	fma.rn.f32 	%f42, %f40, %f41, %f39;
	ld.shared.f32 	%f43, [%r5+44];
	ld.shared.f32 	%f44, [%r8+1408];
	fma.rn.f32 	%f45, %f43, %f44, %f42;
	ld.shared.f32 	%f46, [%r5+48];
	ld.shared.f32 	%f47, [%r8+1536];
	fma.rn.f32 	%f48, %f46, %f47, %f45;
	ld.shared.f32 	%f49, [%r5+52];
	ld.shared.f32 	%f50, [%r8+1664];
	fma.rn.f32 	%f51, %f49, %f50, %f48;
	ld.shared.f32 	%f52, [%r5+56];
	ld.shared.f32 	%f53, [%r8+1792];
	fma.rn.f32 	%f54, %f52, %f53, %f51;
	ld.shared.f32 	%f55, [%r5+60];
	ld.shared.f32 	%f56, [%r8+1920];
	fma.rn.f32 	%f57, %f55, %f56, %f54;
	ld.shared.f32 	%f58, [%r5+64];
	ld.shared.f32 	%f59, [%r8+2048];
	fma.rn.f32 	%f60, %f58, %f59, %f57;
	ld.shared.f32 	%f61, [%r5+68];
	ld.shared.f32 	%f62, [%r8+2176];
	fma.rn.f32 	%f63, %f61, %f62, %f60;
	ld.shared.f32 	%f64, [%r5+72];
	ld.shared.f32 	%f65, [%r8+2304];
	fma.rn.f32 	%f66, %f64, %f65, %f63;
	ld.shared.f32 	%f67, [%r5+76];
	ld.shared.f32 	%f68, [%r8+2432];
	fma.rn.f32 	%f69, %f67, %f68, %f66;
	ld.shared.f32 	%f70, [%r5+80];
	ld.shared.f32 	%f71, [%r8+2560];
	fma.rn.f32 	%f72, %f70, %f71, %f69;
	ld.shared.f32 	%f73, [%r5+84];
	ld.shared.f32 	%f74, [%r8+2688];
	fma.rn.f32 	%f75, %f73, %f74, %f72;
	ld.shared.f32 	%f76, [%r5+88];
	ld.shared.f32 	%f77, [%r8+2816];
	fma.rn.f32 	%f78, %f76, %f77, %f75;
	ld.shared.f32 	%f79, [%r5+92];
	ld.shared.f32 	%f80, [%r8+2944];
	fma.rn.f32 	%f81, %f79, %f80, %f78;
	ld.shared.f32 	%f82, [%r5+96];
	ld.shared.f32 	%f83, [%r8+3072];
	fma.rn.f32 	%f84, %f82, %f83, %f81;
	ld.shared.f32 	%f85, [%r5+100];
	ld.shared.f32 	%f86, [%r8+3200];
	fma.rn.f32 	%f87, %f85, %f86, %f84;
	ld.shared.f32 	%f88, [%r5+104];
	ld.shared.f32 	%f89, [%r8+3328];
	fma.rn.f32 	%f90, %f88, %f89, %f87;
	ld.shared.f32 	%f91, [%r5+108];
	ld.shared.f32 	%f92, [%r8+3456];
	fma.rn.f32 	%f93, %f91, %f92, %f90;
	ld.shared.f32 	%f94, [%r5+112];
	ld.shared.f32 	%f95, [%r8+3584];
	fma.rn.f32 	%f96, %f94, %f95, %f93;
	ld.shared.f32 	%f97, [%r5+116];
	ld.shared.f32 	%f98, [%r8+3712];
	fma.rn.f32 	%f99, %f97, %f98, %f96;
	ld.shared.f32 	%f100, [%r5+120];
	ld.shared.f32 	%f101, [%r8+3840];
	fma.rn.f32 	%f102, %f100, %f101, %f99;
	ld.shared.f32 	%f103, [%r5+124];
	ld.shared.f32 	%f104, [%r8+3968];
	fma.rn.f32 	%f105, %f103, %f104, %f102;
	bar.sync 	0;
	add.s32 	%r41, %r41, 1;
	add.s32 	%r40, %r40, 32;
	add.s32 	%r39, %r39, 32;
	add.s32 	%r38, %r38, %r12;
	add.s32 	%r37, %r37, 32;
	setp.ne.s32 	%p7, %r41, 1;
	@%p7 bra 	$L__BB0_1;
	setp.ge.u32 	%p8, %r3, %r25;
	setp.ge.u32 	%p9, %r4, %r23;
	or.pred  	%p10, %p9, %p8;
	@%p10 bra 	$L__BB0_8;
	mad.lo.s32 	%r36, %r23, %r3, %r4;
	cvta.to.global.u64 	%rd10, %rd3;
	mul.wide.u32 	%rd11, %r36, 4;
	add.s64 	%rd12, %rd10, %rd11;
	st.global.f32 	[%rd12], %f105;
$L__BB0_8:
	ret;

}


// ===== COMPILED SASS (sm_100) =====

	.target	sm_100

	.elftype	@"ET_EXEC"


//--------------------- .note.nv.tkinfo           --------------------------
	.section	.note.nv.tkinfo,"",@"SHT_NOTE"
	.sectionflags	@"SHF_NOTE_NV_TKINFO"
	.tkinfo
        /*0018*/ 	.word	0x00000002
        /*0030*/ 	.string	""
        /*0030*/ 	.string	"ptxas"
        /*0030*/ 	.string	"Cuda compilation tools, release 13.0, V13.0.88"
        /*0030*/ 	.string	"Build cuda_13.0.r13.0/compiler.36424714_0"
        /*0030*/ 	.string	"-arch sm_100 -m 64 "



//--------------------- .note.nv.cuinfo           --------------------------
	.section	.note.nv.cuinfo,"",@"SHT_NOTE"
	.sectionflags	@"SHF_NOTE_NV_CUINFO"
        /*0018*/ 	.short	0x0002
        /*001a*/ 	.short	0x0064
        /*001c*/ 	.short	0x0082
	.zero		2


//--------------------- .nv.info                  --------------------------
	.section	.nv.info,"",@"SHT_CUDA_INFO"
	.align	4


	//----- nvinfo : EIATTR_REGCOUNT
	.align		4
        /*0000*/ 	.byte	0x04, 0x2f
        /*0002*/ 	.short	(.L_1 - .L_0)
	.align		4
.L_0:
        /*0004*/ 	.word	index@(_Z11matrix_multPfjjS_jjS_)
        /*0008*/ 	.word	0x00000020


	//----- nvinfo : EIATTR_FRAME_SIZE
	.align		4
.L_1:
        /*000c*/ 	.byte	0x04, 0x11
        /*000e*/ 	.short	(.L_3 - .L_2)
	.align		4
.L_2:
        /*0010*/ 	.word	index@(_Z11matrix_multPfjjS_jjS_)
        /*0014*/ 	.word	0x00000000


	//----- nvinfo : EIATTR_MIN_STACK_SIZE
	.align		4
.L_3:
        /*0018*/ 	.byte	0x04, 0x12
        /*001a*/ 	.short	(.L_5 - .L_4)
	.align		4
.L_4:
        /*001c*/ 	.word	index@(_Z11matrix_multPfjjS_jjS_)
        /*0020*/ 	.word	0x00000000
.L_5:


//--------------------- .nv.compat                --------------------------
	.section	.nv.compat,"",@"SHT_CUDA_COMPAT_INFO"
	.align	4
        /*0000*/ 	.byte	0x02, 0x09, 0x00, 0x00, 0x02, 0x02, 0x01, 0x00, 0x02, 0x05, 0x05, 0x00, 0x03, 0x07, 0x01, 0x01
        /*0010*/ 	.byte	0x02, 0x03, 0x00, 0x00, 0x02, 0x06, 0x01, 0x00, 0x04, 0x0b, 0x08, 0x00, 0x09, 0x00, 0x00, 0x00
        /*0020*/ 	.byte	0x00, 0x00, 0x00, 0x00


//--------------------- .nv.info._Z11matrix_multPfjjS_jjS_ --------------------------
	.section	.nv.info._Z11matrix_multPfjjS_jjS_,"",@"SHT_CUDA_INFO"
	.sectionflags	@""
	.align	4


	//----- nvinfo : EIATTR_CUDA_API_VERSION
	.align		4
        /*0000*/ 	.byte	0x04, 0x37
        /*0002*/ 	.short	(.L_7 - .L_6)
.L_6:
        /*0004*/ 	.word	0x00000082


	//----- nvinfo : EIATTR_KPARAM_INFO
	.align		4
.L_7:
        /*0008*/ 	.byte	0x04, 0x17
        /*000a*/ 	.short	(.L_9 - .L_8)
.L_8:
        /*000c*/ 	.word	0x00000000
        /*0010*/ 	.short	0x0006
        /*0012*/ 	.short	0x0020
        /*0014*/ 	.byte	0x00, 0xf5, 0x21, 0x00


	//----- nvinfo : EIATTR_KPARAM_INFO
	.align		4
.L_9:
        /*0018*/ 	.byte	0x04, 0x17
        /*001a*/ 	.short	(.L_11 - .L_10)
.L_10:
        /*001c*/ 	.word	0x00000000
        /*0020*/ 	.short	0x0005
        /*0022*/ 	.short	0x001c
        /*0024*/ 	.byte	0x00, 0xf0, 0x11, 0x00


	//----- nvinfo : EIATTR_KPARAM_INFO
	.align		4
.L_11:
        /*0028*/ 	.byte	0x04, 0x17
        /*002a*/ 	.short	(.L_13 - .L_12)
.L_12:
        /*002c*/ 	.word	0x00000000
        /*0030*/ 	.short	0x0004
        /*0032*/ 	.short	0x0018
        /*0034*/ 	.byte	0x00, 0xf0, 0x11, 0x00


	//----- nvinfo : EIATTR_KPARAM_INFO
	.align		4
.L_13:
        /*0038*/ 	.byte	0x04, 0x17
        /*003a*/ 	.short	(.L_15 - .L_14)
.L_14:
        /*003c*/ 	.word	0x00000000
        /*0040*/ 	.short	0x0003
        /*0042*/ 	.short	0x0010
        /*0044*/ 	.byte	0x00, 0xf5, 0x21, 0x00


	//----- nvinfo : EIATTR_KPARAM_INFO
	.align		4
.L_15:
        /*0048*/ 	.byte	0x04, 0x17
        /*004a*/ 	.short	(.L_17 - .L_16)
.L_16:
        /*004c*/ 	.word	0x00000000
        /*0050*/ 	.short	0x0002
        /*0052*/ 	.short	0x000c
        /*0054*/ 	.byte	0x00, 0xf0, 0x11, 0x00


	//----- nvinfo : EIATTR_KPARAM_INFO
	.align		4
.L_17:
        /*0058*/ 	.byte	0x04, 0x17
        /*005a*/ 	.short	(.L_19 - .L_18)
.L_18:
        /*005c*/ 	.word	0x00000000
        /*0060*/ 	.short	0x0001
        /*0062*/ 	.short	0x0008
        /*0064*/ 	.byte	0x00, 0xf0, 0x11, 0x00


	//----- nvinfo : EIATTR_KPARAM_INFO
	.align		4
.L_19:
        /*0068*/ 	.byte	0x04, 0x17
        /*006a*/ 	.short	(.L_21 - .L_20)
.L_20:
        /*006c*/ 	.word	0x00000000
        /*0070*/ 	.short	0x0000
        /*0072*/ 	.short	0x0000
        /*0074*/ 	.byte	0x00, 0xf5, 0x21, 0x00


	//----- nvinfo : EIATTR_SPARSE_MMA_MASK
	.align		4
.L_21:
        /*0078*/ 	.byte	0x03, 0x50
        /*007a*/ 	.short	0x0000


	//----- nvinfo : EIATTR_MAXREG_COUNT
	.align		4
        /*007c*/ 	.byte	0x03, 0x1b
        /*007e*/ 	.short	0x00ff


	//----- nvinfo : EIATTR_NUM_BARRIERS
	.align		4
        /*0080*/ 	.byte	0x02, 0x4c
        /*0082*/ 	.byte	0x01
	.zero		1


	//----- nvinfo : EIATTR_MERCURY_ISA_VERSION
	.align		4
        /*0084*/ 	.byte	0x03, 0x5f
        /*0086*/ 	.short	0x0101


	//----- nvinfo : EIATTR_VRC_CTA_INIT_COUNT
	.align		4
        /*0088*/ 	.byte	0x02, 0x4a
	.zero		1
	.zero		1


	//----- nvinfo : EIATTR_EXIT_INSTR_OFFSETS
	.align		4
        /*008c*/ 	.byte	0x04, 0x1c
        /*008e*/ 	.short	(.L_23 - .L_22)


	//   ....[0]....
.L_22:
        /*0090*/ 	.word	0x00000800


	//   ....[1]....
        /*0094*/ 	.word	0x00000850


	//----- nvinfo : EIATTR_CBANK_PARAM_SIZE
	.align		4
.L_23:
        /*0098*/ 	.byte	0x03, 0x19
        /*009a*/ 	.short	0x0028


	//----- nvinfo : EIATTR_PARAM_CBANK
	.align		4
        /*009c*/ 	.byte	0x04, 0x0a
        /*009e*/ 	.short	(.L_25 - .L_24)
	.align		4
.L_24:
        /*00a0*/ 	.word	index@(.nv.constant0._Z11matrix_multPfjjS_jjS_)
        /*00a4*/ 	.short	0x0380
        /*00a6*/ 	.short	0x0028


	//----- nvinfo : EIATTR_SW_WAR
	.align		4
.L_25:
        /*00a8*/ 	.byte	0x04, 0x36
        /*00aa*/ 	.short	(.L_27 - .L_26)
.L_26:
        /*00ac*/ 	.word	0x00000008
.L_27:


//--------------------- .nv.callgraph             --------------------------
	.section	.nv.callgraph,"",@"SHT_CUDA_CALLGRAPH"
	.align	4
	.sectionentsize	8
	.align		4
        /*0000*/ 	.word	0x00000000
	.align		4
        /*0004*/ 	.word	0xffffffff
	.align		4
        /*0008*/ 	.word	0x00000000
	.align		4
        /*000c*/ 	.word	0xfffffffe
	.align		4
        /*0010*/ 	.word	0x00000000
	.align		4
        /*0014*/ 	.word	0xfffffffd
	.align		4
        /*0018*/ 	.word	0x00000000
	.align		4
        /*001c*/ 	.word	0xfffffffc


//--------------------- .text._Z11matrix_multPfjjS_jjS_ --------------------------
	.section	.text._Z11matrix_multPfjjS_jjS_,"ax",@progbits
	.align	128
        .global         _Z11matrix_multPfjjS_jjS_
        .type           _Z11matrix_multPfjjS_jjS_,@function
        .size           _Z11matrix_multPfjjS_jjS_,(.L_x_2 - _Z11matrix_multPfjjS_jjS_)
        .other          _Z11matrix_multPfjjS_jjS_,@"STO_CUDA_ENTRY STV_DEFAULT"
_Z11matrix_multPfjjS_jjS_:
.text._Z11matrix_multPfjjS_jjS_:
[----:B------:R-:W-:Y:S01]  /*0000*/  LDC R1, c[0x0][0x37c] ;  /* 0x0000df00ff017b82 */ /* 0x000fe20000000800 */
[----:B------:R-:W0:Y:S07]  /*0010*/  S2R R2, SR_TID.Y ;  /* 0x0000000000027919 */ /* 0x000e2e0000002200 */
[----:B------:R-:W1:Y:S01]  /*0020*/  S2UR UR7, SR_CgaCtaId ;  /* 0x00000000000779c3 */ /* 0x000e620000008800 */
[----:B------:R-:W2:Y:S01]  /*0030*/  LDCU UR12, c[0x0][0x398] ;  /* 0x00007300ff0c77ac */ /* 0x000ea20008000800 */
[----:B------:R-:W-:Y:S01]  /*0040*/  HFMA2 R21, -RZ, RZ, 0, 0 ;  /* 0x00000000ff157431 */ /* 0x000fe200000001ff */
[----:B------:R-:W3:Y:S01]  /*0050*/  S2R R5, SR_TID.X ;  /* 0x0000000000057919 */ /* 0x000ee20000002100 */
[----:B------:R-:W4:Y:S04]  /*0060*/  LDCU UR13, c[0x0][0x388] ;  /* 0x00007100ff0d77ac */ /* 0x000f280008000800 */
[----:B------:R-:W5:Y:S01]  /*0070*/  LDC R0, c[0x0][0x360] ;  /* 0x0000d800ff007b82 */ /* 0x000f620000000800 */
[----:B------:R-:W-:Y:S01]  /*0080*/  UMOV UR5, 0x400 ;  /* 0x0000040000057882 */ /* 0x000fe20000000000 */
[----:B------:R-:W0:Y:S01]  /*0090*/  LDCU.64 UR8, c[0x0][0x358] ;  /* 0x00006b00ff0877ac */ /* 0x000e220008000a00 */
[----:B------:R-:W-:-:S05]  /*00a0*/  UIADD3 UR6, UPT, UPT, UR5, 0x1000, URZ ;  /* 0x0000100005067890 */ /* 0x000fca000fffe0ff */
[----:B------:R-:W4:Y:S01]  /*00b0*/  S2UR UR11, SR_CTAID.Y ;  /* 0x00000000000b79c3 */ /* 0x000f220000002600 */
[----:B------:R-:W3:Y:S01]  /*00c0*/  LDCU UR15, c[0x0][0x398] ;  /* 0x00007300ff0f77ac */ /* 0x000ee20008000800 */
[----:B--2---:R-:W-:Y:S01]  /*00d0*/  UIADD3 UR4, UPT, UPT, UR12, -0x1, URZ ;  /* 0xffffffff0c047890 */ /* 0x004fe2000fffe0ff */
[----:B------:R-:W2:Y:S05]  /*00e0*/  LDCU UR14, c[0x0][0x39c] ;  /* 0x00007380ff0e77ac */ /* 0x000eaa0008000800 */
[----:B------:R-:W4:Y:S01]  /*00f0*/  LDC R7, c[0x0][0x364] ;  /* 0x0000d900ff077b82 */ /* 0x000f220000000800 */
[----:B-1----:R-:W-:Y:S02]  /*0100*/  ULEA UR5, UR7, UR5, 0x18 ;  /* 0x0000000507057291 */ /* 0x002fe4000f8ec0ff */
[----:B------:R-:W-:-:S02]  /*0110*/  ULEA UR6, UR7, UR6, 0x18 ;  /* 0x0000000607067291 */ /* 0x000fc4000f8ec0ff */
[----:B------:R-:W-:-:S03]  /*0120*/  USHF.R.U32.HI UR4, URZ, 0x5, UR4 ;  /* 0x00000005ff047899 */ /* 0x000fc60008011604 */
[----:B------:R-:W5:Y:S01]  /*0130*/  S2UR UR10, SR_CTAID.X ;  /* 0x00000000000a79c3 */ /* 0x000f620000002500 */
[----:B0-----:R-:W-:Y:S01]  /*0140*/  LEA R18, R2, UR5, 0x7 ;  /* 0x0000000502127c11 */ /* 0x001fe2000f8e38ff */
[----:B------:R-:W-:-:S03]  /*0150*/  UIADD3 UR4, UPT, UPT, -UR4, URZ, URZ ;  /* 0x000000ff04047290 */ /* 0x000fc6000fffe1ff */
[----:B---3--:R-:W-:-:S03]  /*0160*/  LEA R16, R5, R18, 0x2 ;  /* 0x0000001205107211 */ /* 0x008fc600078e10ff */
[----:B------:R-:W0:Y:S01]  /*0170*/  LDC R3, c[0x0][0x388] ;  /* 0x0000e200ff037b82 */ /* 0x000e220000000800 */
[----:B----4-:R-:W-:Y:S01]  /*0180*/  IMAD R20, R7, UR11, R2 ;  /* 0x0000000b07147c24 */ /* 0x010fe2000f8e0202 */
[----:B------:R-:W-:-:S04]  /*0190*/  LEA R7, R5, UR6, 0x2 ;  /* 0x0000000605077c11 */ /* 0x000fc8000f8e10ff */
[----:B------:R-:W-:Y:S01]  /*01a0*/  LEA R6, R2, R7, 0x7 ;  /* 0x0000000702067211 */ /* 0x000fe200078e38ff */
[----:B-----5:R-:W-:Y:S02]  /*01b0*/  IMAD R17, R0, UR10, R5 ;  /* 0x0000000a00117c24 */ /* 0x020fe4000f8e0205 */
[----:B------:R-:W-:Y:S02]  /*01c0*/  IMAD R0, R5, UR13, R20 ;  /* 0x0000000d05007c24 */ /* 0x000fe4000f8e0214 */
[----:B--2---:R-:W-:-:S07]  /*01d0*/  IMAD R4, R17, UR12, R2 ;  /* 0x0000000c11047c24 */ /* 0x004fce000f8e0202 */
.L_x_0:
[----:B------:R-:W-:Y:S02]  /*01e0*/  ISETP.GE.U32.AND P0, PT, R5, UR15, PT ;  /* 0x0000000f05007c0c */ /* 0x000fe4000bf06070 */
[----:B------:R-:W-:Y:S02]  /*01f0*/  MOV R27, RZ ;  /* 0x000000ff001b7202 */ /* 0x000fe40000000f00 */
[----:B0-----:R-:W-:-:S13]  /*0200*/  ISETP.GE.U32.OR P0, PT, R20, R3, P0 ;  /* 0x000000031400720c */ /* 0x001fda0000706470 */
[----:B------:R-:W0:Y:S02]  /*0210*/  @!P0 LDC.64 R10, c[0x0][0x380] ;  /* 0x0000e000ff0a8b82 */ /* 0x000e240000000a00 */
[----:B0-----:R-:W-:-:S05]  /*0220*/  @!P0 IMAD.WIDE.U32 R10, R0, 0x4, R10 ;  /* 0x00000004000a8825 */ /* 0x001fca00078e000a */
[----:B------:R-:W2:Y:S01]  /*0230*/  @!P0 LDG.E R27, desc[UR8][R10.64] ;  /* 0x000000080a1b8981 */ /* 0x000ea2000c1e1900 */
[----:B------:R-:W-:Y:S02]  /*0240*/  ISETP.GE.U32.AND P0, PT, R2, UR15, PT ;  /* 0x0000000f02007c0c */ /* 0x000fe4000bf06070 */
[----:B------:R-:W-:Y:S02]  /*0250*/  MOV R29, RZ ;  /* 0x000000ff001d7202 */ /* 0x000fe40000000f00 */
[----:B------:R-:W-:-:S13]  /*0260*/  ISETP.GE.U32.OR P0, PT, R17, UR14, P0 ;  /* 0x0000000e11007c0c */ /* 0x000fda0008706470 */
[----:B------:R-:W0:Y:S02]  /*0270*/  @!P0 LDC.64 R8, c[0x0][0x390] ;  /* 0x0000e400ff088b82 */ /* 0x000e240000000a00 */
[----:B0-----:R-:W-:Y:S01]  /*0280*/  @!P0 IMAD.WIDE.U32 R22, R4, 0x4, R8 ;  /* 0x0000000404168825 */ /* 0x001fe200078e0008 */
[----:B--2---:R-:W-:Y:S05]  /*0290*/  STS [R16], R27 ;  /* 0x0000001b10007388 */ /* 0x004fea0000000800 */
[----:B------:R-:W-:Y:S06]  /*02a0*/  BAR.SYNC.DEFER_BLOCKING 0x0 ;  /* 0x0000000000007b1d */ /* 0x000fec0000010000 */
[----:B------:R-:W2:Y:S01]  /*02b0*/  @!P0 LDG.E R29, desc[UR8][R22.64] ;  /* 0x00000008161d8981 */ /* 0x000ea2000c1e1900 */
[----:B------:R-:W-:Y:S01]  /*02c0*/  UIADD3 UR4, UPT, UPT, UR4, 0x1, URZ ;  /* 0x0000000104047890 */ /* 0x000fe2000fffe0ff */
[----:B------:R-:W-:-:S02]  /*02d0*/  IADD3 R2, PT, PT, R2, 0x20, RZ ;  /* 0x0000002002027810 */ /* 0x000fc40007ffe0ff */
[----:B------:R-:W-:Y:S01]  /*02e0*/  IADD3 R5, PT, PT, R5, 0x20, RZ ;  /* 0x0000002005057810 */ /* 0x000fe20007ffe0ff */
[----:B------:R-:W-:Y:S01]  /*02f0*/  UISETP.NE.AND UP0, UPT, UR4, 0x1, UPT ;  /* 0x000000010400788c */ /* 0x000fe2000bf05270 */
[----:B------:R-:W-:Y:S02]  /*0300*/  LEA R0, R3, R0, 0x5 ;  /* 0x0000000003007211 */ /* 0x000fe400078e28ff */
[----:B------:R-:W-:Y:S01]  /*0310*/  IADD3 R4, PT, PT, R4, 0x20, RZ ;  /* 0x0000002004047810 */ /* 0x000fe20007ffe0ff */
[----:B--2---:R-:W-:Y:S01]  /*0320*/  STS [R6], R29 ;  /* 0x0000001d06007388 */ /* 0x004fe20000000800 */
[----:B------:R-:W-:Y:S06]  /*0330*/  BAR.SYNC.DEFER_BLOCKING 0x0 ;  /* 0x0000000000007b1d */ /* 0x000fec0000010000 */
[----:B------:R-:W-:Y:S04]  /*0340*/  LDS R26, [R7] ;  /* 0x00000000071a7984 */ /* 0x000fe80000000800 */
[----:B------:R-:W0:Y:S04]  /*0350*/  LDS.128 R12, [R18] ;  /* 0x00000000120c7984 */ /* 0x000e280000000c00 */
[----:B------:R-:W1:Y:S04]  /*0360*/  LDS R27, [R7+0x80] ;  /* 0x00008000071b7984 */ /* 0x000e680000000800 */
[----:B------:R-:W2:Y:S04]  /*0370*/  LDS R25, [R7+0x100] ;  /* 0x0001000007197984 */ /* 0x000ea80000000800 */
[----:B------:R-:W3:Y:S04]  /*0380*/  LDS R28, [R7+0x180] ;  /* 0x00018000071c7984 */ /* 0x000ee80000000800 */
[----:B------:R-:W-:Y:S04]  /*0390*/  LDS R19, [R7+0x200] ;  /* 0x0002000007137984 */ /* 0x000fe80000000800 */
[----:B------:R-:W4:Y:S04]  /*03a0*/  LDS.128 R8, [R18+0x10] ;  /* 0x0000100012087984 */ /* 0x000f280000000c00 */
[----:B------:R-:W5:Y:S04]  /*03b0*/  LDS R24, [R7+0x280] ;  /* 0x0002800007187984 */ /* 0x000f680000000800 */
[----:B------:R-:W5:Y:S04]  /*03c0*/  LDS R23, [R7+0x300] ;  /* 0x0003000007177984 */ /* 0x000f680000000800 */
[----:B------:R-:W-:Y:S01]  /*03d0*/  LDS R22, [R7+0x480] ;  /* 0x0004800007167984 */ /* 0x000fe20000000800 */
[----:B0-----:R-:W-:-:S03]  /*03e0*/  FFMA R12, R12, R26, R21 ;  /* 0x0000001a0c0c7223 */ /* 0x001fc60000000015 */
[----:B------:R-:W0:Y:S01]  /*03f0*/  LDS R26, [R7+0x380] ;  /* 0x00038000071a7984 */ /* 0x000e220000000800 */
[----:B-1----:R-:W-:-:S03]  /*0400*/  FFMA R12, R27, R13, R12 ;  /* 0x0000000d1b0c7223 */ /* 0x002fc6000000000c */
[----:B------:R-:W-:Y:S01]  /*0410*/  LDS R21, [R7+0x400] ;  /* 0x0004000007157984 */ /* 0x000fe20000000800 */
[----:B--2---:R-:W-:-:S04]  /*0420*/  FFMA R25, R25, R14, R12 ;  /* 0x0000000e19197223 */ /* 0x004fc8000000000c */
[----:B---3--:R-:W-:Y:S02]  /*0430*/  FFMA R25, R28, R15, R25 ;  /* 0x0000000f1c197223 */ /* 0x008fe40000000019 */
[----:B------:R-:W1:Y:S04]  /*0440*/  LDS.128 R12, [R18+0x20] ;  /* 0x00002000120c7984 */ /* 0x000e680000000c00 */
[----:B------:R-:W-:Y:S01]  /*0450*/  LDS R28, [R7+0x580] ;  /* 0x00058000071c7984 */ /* 0x000fe20000000800 */
[----:B----4-:R-:W-:-:S03]  /*0460*/  FFMA R25, R8, R19, R25 ;  /* 0x0000001308197223 */ /* 0x010fc60000000019 */
[----:B------:R-:W2:Y:S01]  /*0470*/  LDS R19, [R7+0x500] ;  /* 0x0005000007137984 */ /* 0x000ea20000000800 */
[----:B-----5:R-:W-:-:S04]  /*0480*/  FFMA R24, R24, R9, R25 ;  /* 0x0000000918187223 */ /* 0x020fc80000000019 */
[----:B------:R-:W-:Y:S02]  /*0490*/  FFMA R23, R23, R10, R24 ;  /* 0x0000000a17177223 */ /* 0x000fe40000000018 */
[----:B------:R-:W-:Y:S02]  /*04a0*/  LDS R24, [R7+0x680] ;  /* 0x0006800007187984 */ /* 0x000fe40000000800 */
[----:B0-----:R-:W-:Y:S02]  /*04b0*/  FFMA R25, R26, R11, R23 ;  /* 0x0000000b1a197223 */ /* 0x001fe40000000017 */
[----:B------:R-:W-:Y:S04]  /*04c0*/  LDS R23, [R7+0x600] ;  /* 0x0006000007177984 */ /* 0x000fe80000000800 */
[----:B------:R-:W0:Y:S04]  /*04d0*/  LDS.128 R8, [R18+0x30] ;  /* 0x0000300012087984 */ /* 0x000e280000000c00 */
[----:B------:R-:W-:Y:S01]  /*04e0*/  LDS R26, [R7+0x780] ;  /* 0x00078000071a7984 */ /* 0x000fe20000000800 */
[----:B-1----:R-:W-:-:S03]  /*04f0*/  FFMA R25, R12, R21, R25 ;  /* 0x000000150c197223 */ /* 0x002fc60000000019 */
[----:B------:R-:W1:Y:S01]  /*0500*/  LDS R21, [R7+0x700] ;  /* 0x0007000007157984 */ /* 0x000e620000000800 */
[----:B------:R-:W-:-:S04]  /*0510*/  FFMA R22, R22, R13, R25 ;  /* 0x0000000d16167223 */ /* 0x000fc80000000019 */
[----:B--2---:R-:W-:Y:S02]  /*0520*/  FFMA R19, R19, R14, R22 ;  /* 0x0000000e13137223 */ /* 0x004fe40000000016 */
[----:B------:R-:W-:Y:S02]  /*0530*/  LDS R22, [R7+0x880] ;  /* 0x0008800007167984 */ /* 0x000fe40000000800 */
[----:B------:R-:W-:Y:S02]  /*0540*/  FFMA R25, R28, R15, R19 ;  /* 0x0000000f1c197223 */ /* 0x000fe40000000013 */
[----:B------:R-:W-:Y:S04]  /*0550*/  LDS R19, [R7+0x800] ;  /* 0x0008000007137984 */ /* 0x000fe80000000800 */
[----:B------:R-:W2:Y:S04]  /*0560*/  LDS.128 R12, [R18+0x40] ;  /* 0x00004000120c7984 */ /* 0x000ea80000000c00 */
[----:B------:R-:W-:Y:S01]  /*0570*/  LDS R28, [R7+0x980] ;  /* 0x00098000071c7984 */ /* 0x000fe20000000800 */
[----:B0-----:R-:W-:-:S03]  /*0580*/  FFMA R25, R8, R23, R25 ;  /* 0x0000001708197223 */ /* 0x001fc60000000019 */
[----:B------:R-:W0:Y:S01]  /*0590*/  LDS R23, [R7+0x900] ;  /* 0x0009000007177984 */ /* 0x000e220000000800 */
[----:B------:R-:W-:-:S04]  /*05a0*/  FFMA R24, R24, R9, R25 ;  /* 0x0000000918187223 */ /* 0x000fc80000000019 */
[----:B-1----:R-:W-:Y:S02]  /*05b0*/  FFMA R21, R21, R10, R24 ;  /* 0x0000000a15157223 */ /* 0x002fe40000000018 */
[----:B------:R-:W-:Y:S02]  /*05c0*/  LDS R24, [R7+0xa80] ;  /* 0x000a800007187984 */ /* 0x000fe40000000800 */
[----:B------:R-:W-:Y:S02]  /*05d0*/  FFMA R25, R26, R11, R21 ;  /* 0x0000000b1a197223 */ /* 0x000fe40000000015 */
[----:B------:R-:W-:Y:S04]  /*05e0*/  LDS R21, [R7+0xa00] ;  /* 0x000a000007157984 */ /* 0x000fe80000000800 */
[----:B------:R-:W1:Y:S04]  /*05f0*/  LDS.128 R8, [R18+0x50] ;  /* 0x0000500012087984 */ /* 0x000e680000000c00 */
[----:B------:R-:W-:Y:S01]  /*0600*/  LDS R26, [R7+0xc80] ;  /* 0x000c8000071a7984 */ /* 0x000fe20000000800 */
[----:B--2---:R-:W-:-:S03]  /*0610*/  FFMA R25, R12, R19, R25 ;  /* 0x000000130c197223 */ /* 0x004fc60000000019 */
[----:B------:R-:W2:Y:S01]  /*0620*/  LDS R19, [R7+0xb00] ;  /* 0x000b000007137984 */ /* 0x000ea20000000800 */
[----:B------:R-:W-:-:S03]  /*0630*/  FFMA R12, R22, R13, R25 ;  /* 0x0000000d160c7223 */ /* 0x000fc60000000019 */
[----:B------:R-:W3:Y:S01]  /*0640*/  LDS R22, [R7+0xb80] ;  /* 0x000b800007167984 */ /* 0x000ee20000000800 */
[----:B0-----:R-:W-:-:S04]  /*0650*/  FFMA R23, R23, R14, R12 ;  /* 0x0000000e17177223 */ /* 0x001fc8000000000c */
[----:B------:R-:W-:Y:S02]  /*0660*/  FFMA R25, R28, R15, R23 ;  /* 0x0000000f1c197223 */ /* 0x000fe40000000017 */
[----:B------:R-:W-:Y:S04]  /*0670*/  LDS R23, [R7+0xc00] ;  /* 0x000c000007177984 */ /* 0x000fe80000000800 */
[----:B------:R-:W0:Y:S01]  /*0680*/  LDS.128 R12, [R18+0x60] ;  /* 0x00006000120c7984 */ /* 0x000e220000000c00 */
[----:B-1----:R-:W-:-:S04]  /*0690*/  FFMA R21, R8, R21, R25 ;  /* 0x0000001508157223 */ /* 0x002fc80000000019 */
[----:B------:R-:W-:Y:S02]  /*06a0*/  FFMA R24, R24, R9, R21 ;  /* 0x0000000918187223 */ /* 0x000fe40000000015 */
[----:B------:R-:W1:Y:S02]  /*06b0*/  LDS R21, [R7+0xd00] ;  /* 0x000d000007157984 */ /* 0x000e640000000800 */
[----:B--2---:R-:W-:Y:S02]  /*06c0*/  FFMA R19, R19, R10, R24 ;  /* 0x0000000a13137223 */ /* 0x004fe40000000018 */
[----:B------:R-:W2:Y:S02]  /*06d0*/  LDS R24, [R7+0xd80] ;  /* 0x000d800007187984 */ /* 0x000ea40000000800 */
[----:B---3--:R-:W-:Y:S02]  /*06e0*/  FFMA R25, R22, R11, R19 ;  /* 0x0000000b16197223 */ /* 0x008fe40000000013 */
[----:B------:R-:W-:Y:S04]  /*06f0*/  LDS R19, [R7+0xe00] ;  /* 0x000e000007137984 */ /* 0x000fe80000000800 */
[----:B------:R-:W3:Y:S04]  /*0700*/  LDS.128 R8, [R18+0x70] ;  /* 0x0000700012087984 */ /* 0x000ee80000000c00 */
[----:B------:R-:W4:Y:S01]  /*0710*/  LDS R22, [R7+0xe80] ;  /* 0x000e800007167984 */ /* 0x000f220000000800 */
[----:B0-----:R-:W-:-:S03]  /*0720*/  FFMA R25, R12, R23, R25 ;  /* 0x000000170c197223 */ /* 0x001fc60000000019 */
[----:B------:R-:W0:Y:S01]  /*0730*/  LDS R23, [R7+0xf00] ;  /* 0x000f000007177984 */ /* 0x000e220000000800 */
[----:B------:R-:W-:-:S03]  /*0740*/  FFMA R26, R26, R13, R25 ;  /* 0x0000000d1a1a7223 */ /* 0x000fc60000000019 */
[----:B------:R-:W5:Y:S01]  /*0750*/  LDS R12, [R7+0xf80] ;  /* 0x000f8000070c7984 */ /* 0x000f620000000800 */
[----:B-1----:R-:W-:-:S04]  /*0760*/  FFMA R21, R21, R14, R26 ;  /* 0x0000000e15157223 */ /* 0x002fc8000000001a */
[----:B--2---:R-:W-:-:S04]  /*0770*/  FFMA R15, R24, R15, R21 ;  /* 0x0000000f180f7223 */ /* 0x004fc80000000015 */
[----:B---3--:R-:W-:-:S04]  /*0780*/  FFMA R15, R8, R19, R15 ;  /* 0x00000013080f7223 */ /* 0x008fc8000000000f */
[----:B----4-:R-:W-:-:S04]  /*0790*/  FFMA R22, R22, R9, R15 ;  /* 0x0000000916167223 */ /* 0x010fc8000000000f */
[----:B0-----:R-:W-:-:S04]  /*07a0*/  FFMA R23, R23, R10, R22 ;  /* 0x0000000a17177223 */ /* 0x001fc80000000016 */
[----:B-----5:R-:W-:Y:S01]  /*07b0*/  FFMA R21, R12, R11, R23 ;  /* 0x0000000b0c157223 */ /* 0x020fe20000000017 */
[----:B------:R-:W-:Y:S06]  /*07c0*/  BAR.SYNC.DEFER_BLOCKING 0x0 ;  /* 0x0000000000007b1d */ /* 0x000fec0000010000 */
[----:B------:R-:W-:Y:S05]  /*07d0*/  BRA.U UP0, `(.L_x_0) ;  /* 0xfffffff900807547 */ /* 0x000fea000b83ffff */
[----:B------:R-:W-:-:S04]  /*07e0*/  ISETP.GE.U32.AND P0, PT, R17, UR14, PT ;  /* 0x0000000e11007c0c */ /* 0x000fc8000bf06070 */
[----:B------:R-:W-:-:S13]  /*07f0*/  ISETP.GE.U32.OR P0, PT, R20, R3, P0 ;  /* 0x000000031400720c */ /* 0x000fda0000706470 */
[----:B------:R-:W-:Y:S05]  /*0800*/  @P0 EXIT ;  /* 0x000000000000094d */ /* 0x000fea0003800000 */
[----:B------:R-:W0:Y:S01]  /*0810*/  LDC.64 R4, c[0x0][0x3a0] ;  /* 0x0000e800ff047b82 */ /* 0x000e220000000a00 */
[----:B------:R-:W-:-:S04]  /*0820*/  IMAD R3, R17, R3, R20 ;  /* 0x0000000311037224 */ /* 0x000fc800078e0214 */
[----:B0-----:R-:W-:-:S05]  /*0830*/  IMAD.WIDE.U32 R2, R3, 0x4, R4 ;  /* 0x0000000403027825 */ /* 0x001fca00078e0004 */
[----:B------:R-:W-:Y:S01]  /*0840*/  STG.E desc[UR8][R2.64], R21 ;  /* 0x0000001502007986 */ /* 0x000fe2000c101908 */
[----:B------:R-:W-:Y:S05]  /*0850*/  EXIT ;  /* 0x000000000000794d */ /* 0x000fea0003800000 */
.L_x_1:
[----:B------:R-:W-:-:S00]  /*0860*/  BRA `(.L_x_1) ;  /* 0xfffffffc00fc7947 */ /* 0x000fc0000383ffff */
[----:B------:R-:W-:-:S00]  /*0870*/  NOP ;  /* 0x0000000000007918 */ /* 0x000fc00000000000 */
        /* <DEDUP_REMOVED lines=8> */
.L_x_2:


//--------------------- .nv.shared._Z11matrix_multPfjjS_jjS_ --------------------------
	.section	.nv.shared._Z11matrix_multPfjjS_jjS_,"aw",@nobits
	.sectionflags	@""
	.align	4
.nv.shared._Z11matrix_multPfjjS_jjS_:
	.zero		9216


//--------------------- .nv.shared.reserved.0     --------------------------
	.section	.nv.shared.reserved.0,"aw",@nobits
	.weak		__nv_reservedSMEM_offset_0_alias
	.size		__nv_reservedSMEM_offset_0_alias, 0, 64
	.other		__nv_reservedSMEM_offset_0_alias,@"STO_CUDA_RESERVED_SHARED STV_DEFAULT"
__nv_reservedSMEM_offset_0_alias:
	.zero		0
	.zero		64


//--------------------- .nv.constant0._Z11matrix_multPfjjS_jjS_ --------------------------
	.section	.nv.constant0._Z11matrix_multPfjjS_jjS_,"a",@progbits
	.sectionflags	@""
	.align	4
.nv.constant0._Z11matrix_multPfjjS_jjS_:
	.zero		936


//--------------------- SYMBOLS --------------------------

	.type		.nv.reservedSmem.offset0,@object
	.size		.nv.reservedSmem.offset0,0x4
	.type		.nv.reservedSmem.cap,@object
	.size		.nv.reservedSmem.cap,0x4
